	.headerflags	@"EF_CUDA_TEXMODE_UNIFIED EF_CUDA_64BIT_ADDRESS EF_CUDA_ACCELERATORS EF_CUDA_SM90 EF_CUDA_VIRTUAL_SM(EF_CUDA_SM90)"
	.elftype	@"ET_EXEC"


//--------------------- .nv.info                  --------------------------
	.section	.nv.info,"",@"SHT_CUDA_INFO"
	.align	4


	//----- nvinfo : EIATTR_REGCOUNT
	.align		4
        /*0000*/ 	.byte	0x04, 0x2f
        /*0002*/ 	.short	(.L_2 - .L_1)
	.align		4
.L_1:
        /*0004*/ 	.word	index@(triton_poi_fused_native_group_norm_relu_33)
        /*0008*/ 	.word	0x00000022


	//----- nvinfo : EIATTR_MIN_STACK_SIZE
	.align		4
.L_2:
        /*000c*/ 	.byte	0x04, 0x12
        /*000e*/ 	.short	(.L_4 - .L_3)
	.align		4
.L_3:
        /*0010*/ 	.word	index@(triton_poi_fused_native_group_norm_relu_33)
        /*0014*/ 	.word	0x00000000


	//----- nvinfo : EIATTR_FRAME_SIZE
	.align		4
.L_4:
        /*0018*/ 	.byte	0x04, 0x11
        /*001a*/ 	.short	(.L_6 - .L_5)
	.align		4
.L_5:
        /*001c*/ 	.word	index@(triton_poi_fused_native_group_norm_relu_33)
        /*0020*/ 	.word	0x00000000


	//----- nvinfo : EIATTR_MIN_STACK_SIZE
	.align		4
.L_6:
        /*0024*/ 	.byte	0x04, 0x12
        /*0026*/ 	.short	(.L_8 - .L_7)
	.align		4
.L_7:
        /*0028*/ 	.word	index@(triton_poi_fused_native_group_norm_relu_33)
        /*002c*/ 	.word	0x00000000
.L_8:


//--------------------- .nv.info.triton_poi_fused_native_group_norm_relu_33 --------------------------
	.section	.nv.info.triton_poi_fused_native_group_norm_relu_33,"",@"SHT_CUDA_INFO"
	.sectionflags	@""
	.align	4


	//----- nvinfo : EIATTR_CUDA_API_VERSION
	.align		4
        /*0000*/ 	.byte	0x04, 0x37
        /*0002*/ 	.short	(.L_10 - .L_9)
.L_9:
        /*0004*/ 	.word	0x0000007c


	//----- nvinfo : EIATTR_KPARAM_INFO
	.align		4
.L_10:
        /*0008*/ 	.byte	0x04, 0x17
        /*000a*/ 	.short	(.L_12 - .L_11)
.L_11:
        /*000c*/ 	.word	0x00000000
        /*0010*/ 	.short	0x0006
        /*0012*/ 	.short	0x0030
        /*0014*/ 	.byte	0x00, 0xf0, 0x11, 0x00


	//----- nvinfo : EIATTR_KPARAM_INFO
	.align		4
.L_12:
        /*0018*/ 	.byte	0x04, 0x17
        /*001a*/ 	.short	(.L_14 - .L_13)
.L_13:
        /*001c*/ 	.word	0x00000000
        /*0020*/ 	.short	0x0005
        /*0022*/ 	.short	0x0028
        /*0024*/ 	.byte	0x00, 0xf4, 0x21, 0x00


	//----- nvinfo : EIATTR_KPARAM_INFO
	.align		4
.L_14:
        /*0028*/ 	.byte	0x04, 0x17
        /*002a*/ 	.short	(.L_16 - .L_15)
.L_15:
        /*002c*/ 	.word	0x00000000
        /*0030*/ 	.short	0x0004
        /*0032*/ 	.short	0x0020
        /*0034*/ 	.byte	0x00, 0xf4, 0x21, 0x00


	//----- nvinfo : EIATTR_KPARAM_INFO
	.align		4
.L_16:
        /*0038*/ 	.byte	0x04, 0x17
        /*003a*/ 	.short	(.L_18 - .L_17)
.L_17:
        /*003c*/ 	.word	0x00000000
        /*0040*/ 	.short	0x0003
        /*0042*/ 	.short	0x0018
        /*0044*/ 	.byte	0x00, 0xf4, 0x21, 0x00


	//----- nvinfo : EIATTR_KPARAM_INFO
	.align		4
.L_18:
        /*0048*/ 	.byte	0x04, 0x17
        /*004a*/ 	.short	(.L_20 - .L_19)
.L_19:
        /*004c*/ 	.word	0x00000000
        /*0050*/ 	.short	0x0002
        /*0052*/ 	.short	0x0010
        /*0054*/ 	.byte	0x00, 0xf4, 0x21, 0x00


	//----- nvinfo : EIATTR_KPARAM_INFO
	.align		4
.L_20:
        /*0058*/ 	.byte	0x04, 0x17
        /*005a*/ 	.short	(.L_22 - .L_21)
.L_21:
        /*005c*/ 	.word	0x00000000
        /*0060*/ 	.short	0x0001
        /*0062*/ 	.short	0x0008
        /*0064*/ 	.byte	0x00, 0xf4, 0x21, 0x00


	//----- nvinfo : EIATTR_KPARAM_INFO
	.align		4
.L_22:
        /*0068*/ 	.byte	0x04, 0x17
        /*006a*/ 	.short	(.L_24 - .L_23)
.L_23:
        /*006c*/ 	.word	0x00000000
        /*0070*/ 	.short	0x0000
        /*0072*/ 	.short	0x0000
        /*0074*/ 	.byte	0x00, 0xf4, 0x21, 0x00


	//----- nvinfo : EIATTR_SPARSE_MMA_MASK
	.align		4
.L_24:
        /*0078*/ 	.byte	0x03, 0x50
        /*007a*/ 	.short	0x0000


	//----- nvinfo : EIATTR_MAXREG_COUNT
	.align		4
        /*007c*/ 	.byte	0x03, 0x1b
        /*007e*/ 	.short	0x00ff


	//----- nvinfo : EIATTR_EXIT_INSTR_OFFSETS
	.align		4
        /*0080*/ 	.byte	0x04, 0x1c
        /*0082*/ 	.short	(.L_26 - .L_25)


	//   ....[0]....
.L_25:
        /*0084*/ 	.word	0x000006e0


	//----- nvinfo : EIATTR_REQNTID
	.align		4
.L_26:
        /*0088*/ 	.byte	0x04, 0x10
        /*008a*/ 	.short	(.L_28 - .L_27)
.L_27:
        /*008c*/ 	.word	0x00000080
        /*0090*/ 	.word	0x00000001
        /*0094*/ 	.word	0x00000001


	//----- nvinfo : EIATTR_CBANK_PARAM_SIZE
	.align		4
.L_28:
        /*0098*/ 	.byte	0x03, 0x19
        /*009a*/ 	.short	0x0034


	//----- nvinfo : EIATTR_PARAM_CBANK
	.align		4
        /*009c*/ 	.byte	0x04, 0x0a
        /*009e*/ 	.short	(.L_30 - .L_29)
	.align		4
.L_29:
        /*00a0*/ 	.word	index@(.nv.constant0.triton_poi_fused_native_group_norm_relu_33)
        /*00a4*/ 	.short	0x0210
        /*00a6*/ 	.short	0x0034


	//----- nvinfo : EIATTR_SW_WAR
	.align		4
.L_30:
        /*00a8*/ 	.byte	0x04, 0x36
        /*00aa*/ 	.short	(.L_32 - .L_31)
.L_31:
        /*00ac*/ 	.word	0x00000008
.L_32:


//--------------------- .nv.callgraph             --------------------------
	.section	.nv.callgraph,"",@"SHT_CUDA_CALLGRAPH"
	.align	4
	.sectionentsize	8
	.align		4
        /*0000*/ 	.word	0x00000000
	.align		4
        /*0004*/ 	.word	0xffffffff
	.align		4
        /*0008*/ 	.word	0x00000000
	.align		4
        /*000c*/ 	.word	0xfffffffe
	.align		4
        /*0010*/ 	.word	0x00000000
	.align		4
        /*0014*/ 	.word	0xfffffffd
	.align		4
        /*0018*/ 	.word	0x00000000
	.align		4
        /*001c*/ 	.word	0xfffffffc


//--------------------- .nv.constant4             --------------------------
	.section	.nv.constant4,"a",@progbits
	.align	8
	.align		8
.nv.constant4:
        /*0000*/ 	.dword	_$_str


//--------------------- .text.triton_poi_fused_native_group_norm_relu_33 --------------------------
	.section	.text.triton_poi_fused_native_group_norm_relu_33,"ax",@progbits
	.align	128
        .global         triton_poi_fused_native_group_norm_relu_33
        .type           triton_poi_fused_native_group_norm_relu_33,@function
        .size           triton_poi_fused_native_group_norm_relu_33,(.L_x_1 - triton_poi_fused_native_group_norm_relu_33)
        .other          triton_poi_fused_native_group_norm_relu_33,@"STO_CUDA_ENTRY STV_DEFAULT"
triton_poi_fused_native_group_norm_relu_33:
.text.triton_poi_fused_native_group_norm_relu_33:
[----:B------:R-:W-:Y:S01]  /*0000*/  LDC R1, c[0x0][0x28] ;  /* 0x00000a00ff017b82 */ /* 0x000fe20000000800 */
[----:B------:R-:W1:Y:S07]  /*0010*/  S2R R0, SR_TID.X ;  /* 0x0000000000007919 */ /* 0x000e6e0000002100 */
[----:B------:R-:W2:Y:S01]  /*0020*/  LDC.64 R22, c[0x0][0x220] ;  /* 0x00008800ff167b82 */ /* 0x000ea20000000a00 */
[----:B------:R-:W-:Y:S01]  /*0030*/  ULDC.64 UR4, c[0x0][0x208] ;  /* 0x0000820000047ab9 */ /* 0x000fe20000000a00 */
[----:B------:R-:W3:Y:S06]  /*0040*/  S2R R5, SR_CTAID.X ;  /* 0x0000000000057919 */ /* 0x000eec0000002500 */
[----:B------:R-:W4:Y:S08]  /*0050*/  LDC.64 R26, c[0x0][0x218] ;  /* 0x00008600ff1a7b82 */ /* 0x000f300000000a00 */
[----:B------:R-:W5:Y:S08]  /*0060*/  LDC.64 R16, c[0x0][0x210] ;  /* 0x00008400ff107b82 */ /* 0x000f700000000a00 */
[----:B------:R-:W2:Y:S01]  /*0070*/  LDC.64 R20, c[0x0][0x228] ;  /* 0x00008a00ff147b82 */ /* 0x000ea20000000a00 */
[----:B-1----:R-:W-:-:S07]  /*0080*/  IMAD.SHL.U32 R0, R0, 0x4, RZ ;  /* 0x0000000400007824 */ /* 0x002fce00078e00ff */
[----:B------:R-:W1:Y:S01]  /*0090*/  LDC.64 R24, c[0x0][0x230] ;  /* 0x00008c00ff187b82 */ /* 0x000e620000000a00 */
[----:B---3--:R-:W-:Y:S02]  /*00a0*/  SHF.R.S32.HI R3, RZ, 0x15, R5 ;  /* 0x00000015ff037819 */ /* 0x008fe40000011405 */
[----:B------:R-:W-:Y:S02]  /*00b0*/  LOP3.LUT R0, R0, 0x1fc, RZ, 0xc0, !PT ;  /* 0x000001fc00007812 */ /* 0x000fe400078ec0ff */
[----:B------:R-:W-:-:S03]  /*00c0*/  SGXT R3, R3, 0x1 ;  /* 0x000000010303781a */ /* 0x000fc60000000200 */
[----:B------:R-:W-:-:S05]  /*00d0*/  IMAD R30, R5, 0x400, R0 ;  /* 0x00000400051e7824 */ /* 0x000fca00078e0200 */
[----:B------:R-:W-:-:S04]  /*00e0*/  LEA.HI R0, R3, R30, RZ, 0xa ;  /* 0x0000001e03007211 */ /* 0x000fc800078f50ff */
[----:B------:R-:W-:-:S05]  /*00f0*/  LOP3.LUT R13, R0, 0xfffffc00, RZ, 0xc0, !PT ;  /* 0xfffffc00000d7812 */ /* 0x000fca00078ec0ff */
[----:B------:R-:W-:-:S05]  /*0100*/  IMAD.IADD R13, R30, 0x1, -R13 ;  /* 0x000000011e0d7824 */ /* 0x000fca00078e0a0d */
[----:B------:R-:W-:-:S04]  /*0110*/  PRMT R0, R13, 0x9910, RZ ;  /* 0x000099100d007816 */ /* 0x000fc800000000ff */
[----:B------:R-:W-:-:S04]  /*0120*/  SHF.R.S32.HI R0, RZ, 0xf, R0 ;  /* 0x0000000fff007819 */ /* 0x000fc80000011400 */
[----:B------:R-:W-:Y:S02]  /*0130*/  LOP3.LUT R4, R0, 0xffff, RZ, 0xc0, !PT ;  /* 0x0000ffff00047812 */ /* 0x000fe400078ec0ff */
[----:B------:R-:W-:Y:S02]  /*0140*/  IADD3 R0, R30, 0x200, RZ ;  /* 0x000002001e007810 */ /* 0x000fe40007ffe0ff */
[----:B------:R-:W-:Y:S02]  /*0150*/  LEA.HI R4, R4, R13, RZ, 0x15 ;  /* 0x0000000d04047211 */ /* 0x000fe400078fa8ff */
[----:B------:R-:W-:Y:S02]  /*0160*/  LEA.HI R2, R3, R0, RZ, 0xa ;  /* 0x0000000003027211 */ /* 0x000fe400078f50ff */
[----:B------:R-:W-:Y:S02]  /*0170*/  PRMT R4, R4, 0x9910, RZ ;  /* 0x0000991004047816 */ /* 0x000fe400000000ff */
[----:B------:R-:W-:-:S02]  /*0180*/  LOP3.LUT R19, R2, 0xfffffc00, RZ, 0xc0, !PT ;  /* 0xfffffc0002137812 */ /* 0x000fc400078ec0ff */
[----:B------:R-:W-:Y:S02]  /*0190*/  SHF.R.S32.HI R4, RZ, 0x5, R4 ;  /* 0x00000005ff047819 */ /* 0x000fe40000011404 */
[----:B------:R-:W-:Y:S01]  /*01a0*/  LEA.HI R2, R3, R30, RZ, 0x10 ;  /* 0x0000001e03027211 */ /* 0x000fe200078f80ff */
[----:B------:R-:W-:Y:S01]  /*01b0*/  IMAD.IADD R19, R0, 0x1, -R19 ;  /* 0x0000000100137824 */ /* 0x000fe200078e0a13 */
[----:B------:R-:W-:Y:S02]  /*01c0*/  PRMT R5, R4, 0x9910, RZ ;  /* 0x0000991004057816 */ /* 0x000fe400000000ff */
[----:B------:R-:W-:Y:S02]  /*01d0*/  SHF.R.S32.HI R2, RZ, 0x10, R2 ;  /* 0x00000010ff027819 */ /* 0x000fe40000011402 */
[----:B------:R-:W-:Y:S02]  /*01e0*/  PRMT R6, R19, 0x9910, RZ ;  /* 0x0000991013067816 */ /* 0x000fe400000000ff */
[----:B------:R-:W-:-:S03]  /*01f0*/  LEA R5, R2, R5, 0x5 ;  /* 0x0000000502057211 */ /* 0x000fc600078e28ff */
[----:B------:R-:W-:Y:S02]  /*0200*/  IMAD.MOV.U32 R4, RZ, RZ, R6 ;  /* 0x000000ffff047224 */ /* 0x000fe400078e0006 */
[----:B--2---:R-:W-:-:S03]  /*0210*/  IMAD.WIDE R8, R5, 0x4, R22 ;  /* 0x0000000405087825 */ /* 0x004fc600078e0216 */
[----:B------:R-:W-:Y:S02]  /*0220*/  SHF.R.S32.HI R4, RZ, 0xf, R4 ;  /* 0x0000000fff047819 */ /* 0x000fe40000011404 */
[----:B------:R2:W3:Y:S02]  /*0230*/  LDG.E.EL R18, desc[UR4][R8.64] ;  /* 0x0000000408127981 */ /* 0x0004e4000c2e1900 */
[----:B------:R-:W-:-:S04]  /*0240*/  LOP3.LUT R2, R4, 0xffff, RZ, 0xc0, !PT ;  /* 0x0000ffff04027812 */ /* 0x000fc800078ec0ff */
[----:B------:R-:W-:-:S04]  /*0250*/  LEA.HI R2, R2, R19, RZ, 0x15 ;  /* 0x0000001302027211 */ /* 0x000fc800078fa8ff */
[----:B------:R-:W-:Y:S02]  /*0260*/  PRMT R2, R2, 0x9910, RZ ;  /* 0x0000991002027816 */ /* 0x000fe400000000ff */
[----:B------:R-:W-:Y:S02]  /*0270*/  LEA.HI R3, R3, R0, RZ, 0x10 ;  /* 0x0000000003037211 */ /* 0x000fe400078f80ff */
[----:B------:R-:W-:Y:S01]  /*0280*/  SHF.R.S32.HI R2, RZ, 0x5, R2 ;  /* 0x00000005ff027819 */ /* 0x000fe20000011402 */
[----:B----4-:R-:W-:Y:S01]  /*0290*/  IMAD.WIDE R28, R5, 0x4, R26 ;  /* 0x00000004051c7825 */ /* 0x010fe200078e021a */
[----:B------:R-:W-:Y:S02]  /*02a0*/  SHF.R.S32.HI R3, RZ, 0x10, R3 ;  /* 0x00000010ff037819 */ /* 0x000fe40000011403 */
[----:B------:R-:W-:Y:S01]  /*02b0*/  PRMT R2, R2, 0x9910, RZ ;  /* 0x0000991002027816 */ /* 0x000fe200000000ff */
[----:B-----5:R-:W-:Y:S01]  /*02c0*/  IMAD.WIDE R16, R30, 0x4, R16 ;  /* 0x000000041e107825 */ /* 0x020fe200078e0210 */
[----:B------:R3:W4:Y:S03]  /*02d0*/  LDG.E.EL R0, desc[UR4][R28.64] ;  /* 0x000000041c007981 */ /* 0x000726000c2e1900 */
[----:B------:R-:W-:Y:S01]  /*02e0*/  IMAD R3, R3, 0x20, R2 ;  /* 0x0000002003037824 */ /* 0x000fe200078e0202 */
[----:B------:R-:W4:Y:S01]  /*02f0*/  LDG.E.128 R4, desc[UR4][R16.64] ;  /* 0x0000000410047981 */ /* 0x000f22000c1e1d00 */
[----:B0-2---:R-:W-:-:S04]  /*0300*/  IMAD.WIDE R8, R13, 0x4, R20 ;  /* 0x000000040d087825 */ /* 0x005fc800078e0214 */
[----:B-1----:R-:W-:Y:S02]  /*0310*/  IMAD.WIDE R12, R13, 0x4, R24 ;  /* 0x000000040d0c7825 */ /* 0x002fe400078e0218 */
[----:B------:R-:W2:Y:S02]  /*0320*/  LDG.E.EL.128 R8, desc[UR4][R8.64] ;  /* 0x0000000408087981 */ /* 0x000ea4000c2e1d00 */
[C---:B------:R-:W-:Y:S02]  /*0330*/  IMAD.WIDE R22, R3.reuse, 0x4, R22 ;  /* 0x0000000403167825 */ /* 0x040fe400078e0216 */
[----:B------:R-:W2:Y:S04]  /*0340*/  LDG.E.EL.128 R12, desc[UR4][R12.64] ;  /* 0x000000040c0c7981 */ /* 0x000ea8000c2e1d00 */
[----:B------:R-:W5:Y:S01]  /*0350*/  LDG.E.EL R2, desc[UR4][R22.64] ;  /* 0x0000000416027981 */ /* 0x000f62000c2e1900 */
[----:B------:R-:W-:Y:S01]  /*0360*/  IMAD.WIDE R26, R3, 0x4, R26 ;  /* 0x00000004031a7825 */ /* 0x000fe200078e021a */
[----:B------:R-:W-:-:S03]  /*0370*/  HFMA2.MMA R3, -RZ, RZ, 0.75, 0 ;  /* 0x3a000000ff037435 */ /* 0x000fc600000001ff */
[C---:B------:R-:W-:Y:S01]  /*0380*/  IMAD.WIDE R20, R19.reuse, 0x4, R20 ;  /* 0x0000000413147825 */ /* 0x040fe200078e0214 */
[----:B------:R-:W5:Y:S03]  /*0390*/  LDG.E.EL R29, desc[UR4][R26.64] ;  /* 0x000000041a1d7981 */ /* 0x000f66000c2e1900 */
[----:B------:R-:W-:Y:S02]  /*03a0*/  IMAD.WIDE R24, R19, 0x4, R24 ;  /* 0x0000000413187825 */ /* 0x000fe400078e0218 */
[----:B------:R-:W5:Y:S04]  /*03b0*/  LDG.E.EL.128 R20, desc[UR4][R20.64] ;  /* 0x0000000414147981 */ /* 0x000f68000c2e1d00 */
[----:B------:R-:W5:Y:S01]  /*03c0*/  LDG.E.EL.128 R24, desc[UR4][R24.64] ;  /* 0x0000000418187981 */ /* 0x000f62000c2e1d00 */
[----:B---3--:R-:W-:-:S03]  /*03d0*/  FFMA R28, R18, R3, 9.9999997473787516356e-06 ;  /* 0x3727c5ac121c7423 */ /* 0x008fc60000000003 */
[----:B------:R-:W3:Y:S03]  /*03e0*/  LDG.E.128 R16, desc[UR4][R16.64+0x800] ;  /* 0x0008000410107981 */ /* 0x000ee6000c1e1d00 */
[----:B------:R-:W0:Y:S01]  /*03f0*/  MUFU.RSQ R28, R28 ;  /* 0x0000001c001c7308 */ /* 0x000e220000001400 */
[--C-:B----4-:R-:W-:Y:S01]  /*0400*/  FADD R5, R5, -R0.reuse ;  /* 0x8000000005057221 */ /* 0x110fe20000000000 */
[----:B------:R-:W-:-:S03]  /*0410*/  FADD R31, R4, -R0 ;  /* 0x80000000041f7221 */ /* 0x000fc60000000000 */
[----:B0-----:R-:W-:Y:S01]  /*0420*/  FMUL R4, R28, R5 ;  /* 0x000000051c047220 */ /* 0x001fe20000400000 */
[--C-:B------:R-:W-:Y:S01]  /*0430*/  FADD R5, R6, -R0.reuse ;  /* 0x8000000006057221 */ /* 0x100fe20000000000 */
[----:B------:R-:W-:Y:S02]  /*0440*/  FADD R7, R7, -R0 ;  /* 0x8000000007077221 */ /* 0x000fe40000000000 */
[----:B--2---:R-:W-:Y:S01]  /*0450*/  FFMA R9, R9, R4, R13 ;  /* 0x0000000409097223 */ /* 0x004fe2000000000d */
[----:B-----5:R-:W-:Y:S01]  /*0460*/  FFMA R4, R2, R3, 9.9999997473787516356e-06 ;  /* 0x3727c5ac02047423 */ /* 0x020fe20000000003 */
[C---:B------:R-:W-:Y:S01]  /*0470*/  FMUL R5, R28.reuse, R5 ;  /* 0x000000051c057220 */ /* 0x040fe20000400000 */
[----:B------:R-:W0:Y:S02]  /*0480*/  LDC.64 R2, c[0x0][0x238] ;  /* 0x00008e00ff027b82 */ /* 0x000e240000000a00 */
[----:B------:R-:W1:Y:S01]  /*0490*/  MUFU.RSQ R0, R4 ;  /* 0x0000000400007308 */ /* 0x000e620000001400 */
[C---:B------:R-:W-:Y:S01]  /*04a0*/  FMUL R31, R28.reuse, R31 ;  /* 0x0000001f1c1f7220 */ /* 0x040fe20000400000 */
[----:B------:R-:W-:Y:S01]  /*04b0*/  FMUL R28, R28, R7 ;  /* 0x000000071c1c7220 */ /* 0x000fe20000400000 */
[----:B------:R-:W-:-:S03]  /*04c0*/  FFMA R10, R10, R5, R14 ;  /* 0x000000050a0a7223 */ /* 0x000fc6000000000e */
[----:B------:R-:W-:Y:S01]  /*04d0*/  FFMA R11, R11, R28, R15 ;  /* 0x0000001c0b0b7223 */ /* 0x000fe2000000000f */
[----:B------:R-:W-:-:S04]  /*04e0*/  FFMA R8, R8, R31, R12 ;  /* 0x0000001f08087223 */ /* 0x000fc8000000000c */
[C---:B------:R-:W-:Y:S02]  /*04f0*/  FSETP.GEU.AND P6, PT, R11.reuse, RZ, PT ;  /* 0x000000ff0b00720b */ /* 0x040fe40003fce000 */
[----:B------:R-:W-:Y:S02]  /*0500*/  FSETP.GEU.AND P0, PT, R10, RZ, PT ;  /* 0x000000ff0a00720b */ /* 0x000fe40003f0e000 */
[----:B------:R-:W-:Y:S02]  /*0510*/  SEL R11, R11, RZ, P6 ;  /* 0x000000ff0b0b7207 */ /* 0x000fe40003000000 */
[C---:B------:R-:W-:Y:S02]  /*0520*/  FSETP.GEU.AND P1, PT, R9.reuse, RZ, PT ;  /* 0x000000ff0900720b */ /* 0x040fe40003f2e000 */
[----:B------:R-:W-:Y:S02]  /*0530*/  FSETP.GEU.AND P2, PT, R8, RZ, PT ;  /* 0x000000ff0800720b */ /* 0x000fe40003f4e000 */
[----:B------:R-:W-:Y:S01]  /*0540*/  SEL R10, R10, RZ, P0 ;  /* 0x000000ff0a0a7207 */ /* 0x000fe20000000000 */
[----:B0-----:R-:W-:Y:S01]  /*0550*/  IMAD.WIDE R2, R30, 0x4, R2 ;  /* 0x000000041e027825 */ /* 0x001fe200078e0202 */
[----:B------:R-:W-:-:S02]  /*0560*/  SEL R9, R9, RZ, P1 ;  /* 0x000000ff09097207 */ /* 0x000fc40000800000 */
[----:B------:R-:W-:-:S05]  /*0570*/  SEL R8, R8, RZ, P2 ;  /* 0x000000ff08087207 */ /* 0x000fca0001000000 */
[----:B------:R-:W-:Y:S01]  /*0580*/  STG.E.128 desc[UR4][R2.64], R8 ;  /* 0x0000000802007986 */ /* 0x000fe2000c101d04 */
[--C-:B---3--:R-:W-:Y:S01]  /*0590*/  FADD R5, R16, -R29.reuse ;  /* 0x8000001d10057221 */ /* 0x108fe20000000000 */
[--C-:B------:R-:W-:Y:S01]  /*05a0*/  FADD R17, R17, -R29.reuse ;  /* 0x8000001d11117221 */ /* 0x100fe20000000000 */
[--C-:B------:R-:W-:Y:S01]  /*05b0*/  FADD R7, R18, -R29.reuse ;  /* 0x8000001d12077221 */ /* 0x100fe20000000000 */
[----:B------:R-:W-:Y:S01]  /*05c0*/  FADD R19, R19, -R29 ;  /* 0x8000001d13137221 */ /* 0x000fe20000000000 */
[C---:B-1----:R-:W-:Y:S01]  /*05d0*/  FMUL R5, R0.reuse, R5 ;  /* 0x0000000500057220 */ /* 0x042fe20000400000 */
[C---:B------:R-:W-:Y:S01]  /*05e0*/  FMUL R4, R0.reuse, R17 ;  /* 0x0000001100047220 */ /* 0x040fe20000400000 */
[C---:B------:R-:W-:Y:S01]  /*05f0*/  FMUL R7, R0.reuse, R7 ;  /* 0x0000000700077220 */ /* 0x040fe20000400000 */
[----:B------:R-:W-:Y:S01]  /*0600*/  FMUL R0, R0, R19 ;  /* 0x0000001300007220 */ /* 0x000fe20000400000 */
[----:B------:R-:W-:Y:S01]  /*0610*/  FFMA R5, R20, R5, R24 ;  /* 0x0000000514057223 */ /* 0x000fe20000000018 */
[----:B------:R-:W-:Y:S01]  /*0620*/  FFMA R4, R21, R4, R25 ;  /* 0x0000000415047223 */ /* 0x000fe20000000019 */
[----:B------:R-:W-:Y:S01]  /*0630*/  FFMA R7, R22, R7, R26 ;  /* 0x0000000716077223 */ /* 0x000fe2000000001a */
[----:B------:R-:W-:-:S02]  /*0640*/  FFMA R0, R23, R0, R27 ;  /* 0x0000000017007223 */ /* 0x000fc4000000001b */
[----:B------:R-:W-:Y:S02]  /*0650*/  FSETP.GEU.AND P6, PT, R5, RZ, PT ;  /* 0x000000ff0500720b */ /* 0x000fe40003fce000 */
[C---:B------:R-:W-:Y:S02]  /*0660*/  FSETP.GEU.AND P4, PT, R7.reuse, RZ, PT ;  /* 0x000000ff0700720b */ /* 0x040fe40003f8e000 */
[----:B------:R-:W-:Y:S02]  /*0670*/  FSETP.GEU.AND P3, PT, R0, RZ, PT ;  /* 0x000000ff0000720b */ /* 0x000fe40003f6e000 */
[----:B------:R-:W-:Y:S02]  /*0680*/  FSETP.GEU.AND P5, PT, R4, RZ, PT ;  /* 0x000000ff0400720b */ /* 0x000fe40003fae000 */
[----:B------:R-:W-:Y:S02]  /*0690*/  SEL R15, R0, RZ, P3 ;  /* 0x000000ff000f7207 */ /* 0x000fe40001800000 */
[----:B------:R-:W-:-:S02]  /*06a0*/  SEL R14, R7, RZ, P4 ;  /* 0x000000ff070e7207 */ /* 0x000fc40002000000 */
[----:B------:R-:W-:Y:S02]  /*06b0*/  SEL R13, R4, RZ, P5 ;  /* 0x000000ff040d7207 */ /* 0x000fe40002800000 */
[----:B------:R-:W-:-:S05]  /*06c0*/  SEL R12, R5, RZ, P6 ;  /* 0x000000ff050c7207 */ /* 0x000fca0003000000 */
[----:B------:R-:W-:Y:S01]  /*06d0*/  STG.E.128 desc[UR4][R2.64+0x800], R12 ;  /* 0x0008000c02007986 */ /* 0x000fe2000c101d04 */
[----:B------:R-:W-:Y:S05]  /*06e0*/  EXIT ;  /* 0x000000000000794d */ /* 0x000fea0003800000 */
.L_x_0:
[----:B------:R-:W-:-:S00]  /*06f0*/  BRA `(.L_x_0) ;  /* 0xfffffffc00fc7947 */ /* 0x000fc0000383ffff */
[----:B------:R-:W-:-:S00]  /*0700*/  NOP ;  /* 0x0000000000007918 */ /* 0x000fc00000000000 */
[----:B------:R-:W-:-:S00]  /*0710*/  NOP ;  /* 0x0000000000007918 */ /* 0x000fc00000000000 */
[----:B------:R-:W-:-:S00]  /*0720*/  NOP ;  /* 0x0000000000007918 */ /* 0x000fc00000000000 */
[----:B------:R-:W-:-:S00]  /*0730*/  NOP ;  /* 0x0000000000007918 */ /* 0x000fc00000000000 */
[----:B------:R-:W-:-:S00]  /*0740*/  NOP ;  /* 0x0000000000007918 */ /* 0x000fc00000000000 */
[----:B------:R-:W-:-:S00]  /*0750*/  NOP ;  /* 0x0000000000007918 */ /* 0x000fc00000000000 */
[----:B------:R-:W-:-:S00]  /*0760*/  NOP ;  /* 0x0000000000007918 */ /* 0x000fc00000000000 */
[----:B------:R-:W-:-:S00]  /*0770*/  NOP ;  /* 0x0000000000007918 */ /* 0x000fc00000000000 */
.L_x_1:


//--------------------- .nv.global.init           --------------------------
	.section	.nv.global.init,"aw",@progbits
.nv.global.init:
	.type		_$_str,@object
	.size		_$_str,(.L_0 - _$_str)
_$_str:
        /*0000*/ 	.byte	0x5f, 0x5f, 0x43, 0x55, 0x44, 0x41, 0x5f, 0x46, 0x54, 0x5a, 0x00
.L_0:


//--------------------- .nv.constant0.triton_poi_fused_native_group_norm_relu_33 --------------------------
	.section	.nv.constant0.triton_poi_fused_native_group_norm_relu_33,"a",@progbits
	.sectionflags	@""
	.align	4
.nv.constant0.triton_poi_fused_native_group_norm_relu_33:
	.zero		580
